	.headerflags	@"EF_CUDA_TEXMODE_UNIFIED EF_CUDA_64BIT_ADDRESS EF_CUDA_ACCELERATORS EF_CUDA_SM90 EF_CUDA_VIRTUAL_SM(EF_CUDA_SM90)"
	.elftype	@"ET_EXEC"


//--------------------- .nv.info                  --------------------------
	.section	.nv.info,"",@"SHT_CUDA_INFO"
	.align	4


	//----- nvinfo : EIATTR_REGCOUNT
	.align		4
        /*0000*/ 	.byte	0x04, 0x2f
        /*0002*/ 	.short	(.L_1 - .L_0)
	.align		4
.L_0:
        /*0004*/ 	.word	index@(triton_poi_fused_8)
        /*0008*/ 	.word	0x0000001c


	//----- nvinfo : EIATTR_MIN_STACK_SIZE
	.align		4
.L_1:
        /*000c*/ 	.byte	0x04, 0x12
        /*000e*/ 	.short	(.L_3 - .L_2)
	.align		4
.L_2:
        /*0010*/ 	.word	index@(triton_poi_fused_8)
        /*0014*/ 	.word	0x00000000


	//----- nvinfo : EIATTR_FRAME_SIZE
	.align		4
.L_3:
        /*0018*/ 	.byte	0x04, 0x11
        /*001a*/ 	.short	(.L_5 - .L_4)
	.align		4
.L_4:
        /*001c*/ 	.word	index@(triton_poi_fused_8)
        /*0020*/ 	.word	0x00000000


	//----- nvinfo : EIATTR_MIN_STACK_SIZE
	.align		4
.L_5:
        /*0024*/ 	.byte	0x04, 0x12
        /*0026*/ 	.short	(.L_7 - .L_6)
	.align		4
.L_6:
        /*0028*/ 	.word	index@(triton_poi_fused_8)
        /*002c*/ 	.word	0x00000000
.L_7:


//--------------------- .nv.info.triton_poi_fused_8 --------------------------
	.section	.nv.info.triton_poi_fused_8,"",@"SHT_CUDA_INFO"
	.sectionflags	@""
	.align	4


	//----- nvinfo : EIATTR_CUDA_API_VERSION
	.align		4
        /*0000*/ 	.byte	0x04, 0x37
        /*0002*/ 	.short	(.L_9 - .L_8)
.L_8:
        /*0004*/ 	.word	0x0000007c


	//----- nvinfo : EIATTR_KPARAM_INFO
	.align		4
.L_9:
        /*0008*/ 	.byte	0x04, 0x17
        /*000a*/ 	.short	(.L_11 - .L_10)
.L_10:
        /*000c*/ 	.word	0x00000000
        /*0010*/ 	.short	0x0003
        /*0012*/ 	.short	0x0014
        /*0014*/ 	.byte	0x00, 0xf0, 0x11, 0x00


	//----- nvinfo : EIATTR_KPARAM_INFO
	.align		4
.L_11:
        /*0018*/ 	.byte	0x04, 0x17
        /*001a*/ 	.short	(.L_13 - .L_12)
.L_12:
        /*001c*/ 	.word	0x00000000
        /*0020*/ 	.short	0x0002
        /*0022*/ 	.short	0x0010
        /*0024*/ 	.byte	0x00, 0xf0, 0x11, 0x00


	//----- nvinfo : EIATTR_KPARAM_INFO
	.align		4
.L_13:
        /*0028*/ 	.byte	0x04, 0x17
        /*002a*/ 	.short	(.L_15 - .L_14)
.L_14:
        /*002c*/ 	.word	0x00000000
        /*0030*/ 	.short	0x0001
        /*0032*/ 	.short	0x0008
        /*0034*/ 	.byte	0x00, 0xf4, 0x21, 0x00


	//----- nvinfo : EIATTR_KPARAM_INFO
	.align		4
.L_15:
        /*0038*/ 	.byte	0x04, 0x17
        /*003a*/ 	.short	(.L_17 - .L_16)
.L_16:
        /*003c*/ 	.word	0x00000000
        /*0040*/ 	.short	0x0000
        /*0042*/ 	.short	0x0000
        /*0044*/ 	.byte	0x00, 0xf4, 0x21, 0x00


	//----- nvinfo : EIATTR_SPARSE_MMA_MASK
	.align		4
.L_17:
        /*0048*/ 	.byte	0x03, 0x50
        /*004a*/ 	.short	0x0000


	//----- nvinfo : EIATTR_MAXREG_COUNT
	.align		4
        /*004c*/ 	.byte	0x03, 0x1b
        /*004e*/ 	.short	0x00ff


	//----- nvinfo : EIATTR_EXIT_INSTR_OFFSETS
	.align		4
        /*0050*/ 	.byte	0x04, 0x1c
        /*0052*/ 	.short	(.L_19 - .L_18)


	//   ....[0]....
.L_18:
        /*0054*/ 	.word	0x000006e0


	//   ....[1]....
        /*0058*/ 	.word	0x00000730


	//----- nvinfo : EIATTR_REQNTID
	.align		4
.L_19:
        /*005c*/ 	.byte	0x04, 0x10
        /*005e*/ 	.short	(.L_21 - .L_20)
.L_20:
        /*0060*/ 	.word	0x00000100
        /*0064*/ 	.word	0x00000001
        /*0068*/ 	.word	0x00000001


	//----- nvinfo : EIATTR_CBANK_PARAM_SIZE
	.align		4
.L_21:
        /*006c*/ 	.byte	0x03, 0x19
        /*006e*/ 	.short	0x0018


	//----- nvinfo : EIATTR_PARAM_CBANK
	.align		4
        /*0070*/ 	.byte	0x04, 0x0a
        /*0072*/ 	.short	(.L_23 - .L_22)
	.align		4
.L_22:
        /*0074*/ 	.word	index@(.nv.constant0.triton_poi_fused_8)
        /*0078*/ 	.short	0x0210
        /*007a*/ 	.short	0x0018


	//----- nvinfo : EIATTR_SW_WAR
	.align		4
.L_23:
        /*007c*/ 	.byte	0x04, 0x36
        /*007e*/ 	.short	(.L_25 - .L_24)
.L_24:
        /*0080*/ 	.word	0x00000008
.L_25:


//--------------------- .nv.callgraph             --------------------------
	.section	.nv.callgraph,"",@"SHT_CUDA_CALLGRAPH"
	.align	4
	.sectionentsize	8
	.align		4
        /*0000*/ 	.word	0x00000000
	.align		4
        /*0004*/ 	.word	0xffffffff
	.align		4
        /*0008*/ 	.word	0x00000000
	.align		4
        /*000c*/ 	.word	0xfffffffe
	.align		4
        /*0010*/ 	.word	0x00000000
	.align		4
        /*0014*/ 	.word	0xfffffffd
	.align		4
        /*0018*/ 	.word	0x00000000
	.align		4
        /*001c*/ 	.word	0xfffffffc


//--------------------- .text.triton_poi_fused_8  --------------------------
	.section	.text.triton_poi_fused_8,"ax",@progbits
	.sectionflags	@"SHF_BARRIERS=1"
	.align	128
        .global         triton_poi_fused_8
        .type           triton_poi_fused_8,@function
        .size           triton_poi_fused_8,(.L_x_1 - triton_poi_fused_8)
        .other          triton_poi_fused_8,@"STO_CUDA_ENTRY STV_DEFAULT"
triton_poi_fused_8:
.text.triton_poi_fused_8:
[----:B------:R-:W0:Y:S01]  /*0000*/  LDC R1, c[0x0][0x28] ;  /* 0x00000a00ff017b82 */ /* 0x000e220000000800 */
[----:B------:R-:W1:Y:S07]  /*0010*/  S2R R2, SR_CTAID.Z ;  /* 0x0000000000027919 */ /* 0x000e6e0000002700 */
[----:B------:R-:W1:Y:S01]  /*0020*/  S2UR UR4, SR_CTAID.Y ;  /* 0x00000000000479c3 */ /* 0x000e620000002600 */
[----:B------:R-:W-:Y:S01]  /*0030*/  CS2R R18, SRZ ;  /* 0x0000000000127805 */ /* 0x000fe2000001ff00 */
[----:B------:R-:W-:Y:S01]  /*0040*/  ULDC.64 UR6, c[0x0][0x208] ;  /* 0x0000820000067ab9 */ /* 0x000fe20000000a00 */
[----:B------:R-:W2:Y:S01]  /*0050*/  S2R R3, SR_TID.X ;  /* 0x0000000000037919 */ /* 0x000ea20000002100 */
[----:B------:R-:W3:Y:S04]  /*0060*/  S2R R0, SR_CTAID.X ;  /* 0x0000000000007919 */ /* 0x000ee80000002500 */
[----:B------:R-:W1:Y:S08]  /*0070*/  LDC R5, c[0x0][0x10] ;  /* 0x00000400ff057b82 */ /* 0x000e700000000800 */
[----:B------:R-:W4:Y:S01]  /*0080*/  LDC.64 R16, c[0x0][0x210] ;  /* 0x00008400ff107b82 */ /* 0x000f220000000a00 */
[----:B-1----:R-:W-:Y:S01]  /*0090*/  IMAD R2, R2, R5, UR4 ;  /* 0x0000000402027e24 */ /* 0x002fe2000f8e0205 */
[----:B--2---:R-:W-:-:S03]  /*00a0*/  SHF.R.U32.HI R7, RZ, 0x4, R3 ;  /* 0x00000004ff077819 */ /* 0x004fc60000011603 */
[----:B------:R-:W-:Y:S02]  /*00b0*/  IMAD.SHL.U32 R2, R2, 0x80, RZ ;  /* 0x0000008002027824 */ /* 0x000fe400078e00ff */
[----:B---3--:R-:W-:Y:S01]  /*00c0*/  IMAD.SHL.U32 R0, R0, 0x10, RZ ;  /* 0x0000001000007824 */ /* 0x008fe200078e00ff */
[----:B------:R-:W-:-:S04]  /*00d0*/  SGXT.U32 R7, R7, 0x4 ;  /* 0x000000040707781a */ /* 0x000fc80000000000 */
[----:B------:R-:W-:Y:S02]  /*00e0*/  LOP3.LUT R5, R0, 0xf, R3, 0xf8, !PT ;  /* 0x0000000f00057812 */ /* 0x000fe400078ef803 */
[----:B------:R-:W-:Y:S02]  /*00f0*/  LOP3.LUT R4, R2, R7, RZ, 0xfc, !PT ;  /* 0x0000000702047212 */ /* 0x000fe400078efcff */
[----:B------:R-:W-:Y:S02]  /*0100*/  ISETP.GE.AND P0, PT, R5, 0x9, PT ;  /* 0x000000090500780c */ /* 0x000fe40003f06270 */
[----:B------:R-:W-:Y:S01]  /*0110*/  LOP3.LUT R6, R2, 0x10, R7, 0xfe, !PT ;  /* 0x0000001002067812 */ /* 0x000fe200078efe07 */
[C---:B------:R-:W-:Y:S01]  /*0120*/  IMAD R9, R4.reuse, 0x9, R5 ;  /* 0x0000000904097824 */ /* 0x040fe200078e0205 */
[----:B------:R-:W-:Y:S02]  /*0130*/  ISETP.LT.AND P1, PT, R4, 0x400000, !P0 ;  /* 0x004000000400780c */ /* 0x000fe40004721270 */
[----:B------:R-:W-:Y:S01]  /*0140*/  ISETP.LT.AND P2, PT, R6, 0x400000, !P0 ;  /* 0x004000000600780c */ /* 0x000fe20004741270 */
[----:B------:R-:W-:Y:S01]  /*0150*/  VIADD R5, R9, 0x90 ;  /* 0x0000009009057836 */ /* 0x000fe20000000000 */
[----:B------:R-:W-:-:S02]  /*0160*/  LOP3.LUT R4, R2, 0x20, R7, 0xfe, !PT ;  /* 0x0000002002047812 */ /* 0x000fc400078efe07 */
[----:B------:R-:W-:Y:S02]  /*0170*/  LOP3.LUT R6, R2, 0x30, R7, 0xfe, !PT ;  /* 0x0000003002067812 */ /* 0x000fe400078efe07 */
[----:B------:R-:W-:Y:S02]  /*0180*/  LOP3.LUT R8, R2, 0x40, R7, 0xfe, !PT ;  /* 0x0000004002087812 */ /* 0x000fe400078efe07 */
[----:B------:R-:W-:Y:S01]  /*0190*/  ISETP.LT.AND P6, PT, R4, 0x400000, !P0 ;  /* 0x004000000400780c */ /* 0x000fe200047c1270 */
[----:B----4-:R-:W-:Y:S01]  /*01a0*/  IMAD.WIDE R4, R5, 0x4, R16 ;  /* 0x0000000405047825 */ /* 0x010fe200078e0210 */
[----:B------:R-:W-:Y:S02]  /*01b0*/  ISETP.LT.AND P5, PT, R6, 0x400000, !P0 ;  /* 0x004000000600780c */ /* 0x000fe400047a1270 */
[----:B------:R-:W-:Y:S02]  /*01c0*/  ISETP.LT.AND P4, PT, R8, 0x400000, !P0 ;  /* 0x004000000800780c */ /* 0x000fe40004781270 */
[----:B------:R-:W-:Y:S01]  /*01d0*/  LOP3.LUT R6, R2, 0x50, R7, 0xfe, !PT ;  /* 0x0000005002067812 */ /* 0x000fe200078efe07 */
[----:B------:R1:W2:Y:S01]  /*01e0*/  @P2 LDG.E.EL R18, desc[UR6][R4.64] ;  /* 0x0000000604122981 */ /* 0x0002a2000c2e1900 */
[----:B------:R-:W-:-:S02]  /*01f0*/  LOP3.LUT R8, R2, 0x60, R7, 0xfe, !PT ;  /* 0x0000006002087812 */ /* 0x000fc400078efe07 */
[----:B------:R-:W-:Y:S02]  /*0200*/  LOP3.LUT R7, R2, 0x70, R7, 0xfe, !PT ;  /* 0x0000007002077812 */ /* 0x000fe400078efe07 */
[----:B------:R-:W-:Y:S02]  /*0210*/  ISETP.LT.AND P3, PT, R6, 0x400000, !P0 ;  /* 0x004000000600780c */ /* 0x000fe40004761270 */
[----:B------:R-:W-:Y:S01]  /*0220*/  ISETP.LT.AND P2, PT, R8, 0x400000, !P0 ;  /* 0x004000000800780c */ /* 0x000fe20004741270 */
[----:B------:R-:W-:Y:S01]  /*0230*/  VIADD R15, R9, 0x120 ;  /* 0x00000120090f7836 */ /* 0x000fe20000000000 */
[----:B------:R-:W-:Y:S01]  /*0240*/  ISETP.LT.AND P0, PT, R7, 0x400000, !P0 ;  /* 0x004000000700780c */ /* 0x000fe20004701270 */
[C---:B------:R-:W-:Y:S02]  /*0250*/  VIADD R13, R9.reuse, 0x1b0 ;  /* 0x000001b0090d7836 */ /* 0x040fe40000000000 */
[C---:B------:R-:W-:Y:S02]  /*0260*/  VIADD R11, R9.reuse, 0x240 ;  /* 0x00000240090b7836 */ /* 0x040fe40000000000 */
[----:B------:R-:W-:-:S02]  /*0270*/  VIADD R7, R9, 0x2d0 ;  /* 0x000002d009077836 */ /* 0x000fc40000000000 */
[C---:B------:R-:W-:Y:S02]  /*0280*/  VIADD R21, R9.reuse, 0x360 ;  /* 0x0000036009157836 */ /* 0x040fe40000000000 */
[C---:B------:R-:W-:Y:S02]  /*0290*/  VIADD R23, R9.reuse, 0x3f0 ;  /* 0x000003f009177836 */ /* 0x040fe40000000000 */
[----:B------:R-:W-:Y:S01]  /*02a0*/  IMAD.WIDE R8, R9, 0x4, R16 ;  /* 0x0000000409087825 */ /* 0x000fe200078e0210 */
[----:B------:R-:W-:-:S03]  /*02b0*/  CS2R R24, SRZ ;  /* 0x0000000000187805 */ /* 0x000fc6000001ff00 */
[----:B------:R-:W-:-:S03]  /*02c0*/  IMAD.WIDE R14, R15, 0x4, R16 ;  /* 0x000000040f0e7825 */ /* 0x000fc600078e0210 */
[----:B------:R-:W3:Y:S01]  /*02d0*/  @P1 LDG.E.EL R24, desc[UR6][R8.64] ;  /* 0x0000000608181981 */ /* 0x000ee2000c2e1900 */
[----:B------:R-:W-:-:S03]  /*02e0*/  IMAD.WIDE R12, R13, 0x4, R16 ;  /* 0x000000040d0c7825 */ /* 0x000fc600078e0210 */
[----:B------:R4:W5:Y:S01]  /*02f0*/  @P6 LDG.E.EL R19, desc[UR6][R14.64] ;  /* 0x000000060e136981 */ /* 0x000962000c2e1900 */
[----:B------:R-:W-:-:S04]  /*0300*/  IMAD.WIDE R10, R11, 0x4, R16 ;  /* 0x000000040b0a7825 */ /* 0x000fc800078e0210 */
[----:B------:R-:W-:-:S04]  /*0310*/  IMAD.WIDE R6, R7, 0x4, R16 ;  /* 0x0000000407067825 */ /* 0x000fc800078e0210 */
[----:B-1----:R-:W-:Y:S01]  /*0320*/  IMAD.WIDE R4, R21, 0x4, R16 ;  /* 0x0000000415047825 */ /* 0x002fe200078e0210 */
[----:B------:R-:W-:-:S03]  /*0330*/  CS2R R20, SRZ ;  /* 0x0000000000147805 */ /* 0x000fc6000001ff00 */
[----:B------:R-:W-:Y:S01]  /*0340*/  IMAD.WIDE R16, R23, 0x4, R16 ;  /* 0x0000000417107825 */ /* 0x000fe200078e0210 */
[----:B------:R-:W-:Y:S02]  /*0350*/  CS2R R22, SRZ ;  /* 0x0000000000167805 */ /* 0x000fe4000001ff00 */
[----:B------:R1:W5:Y:S04]  /*0360*/  @P5 LDG.E.EL R20, desc[UR6][R12.64] ;  /* 0x000000060c145981 */ /* 0x000368000c2e1900 */
[----:B------:R1:W5:Y:S04]  /*0370*/  @P4 LDG.E.EL R21, desc[UR6][R10.64] ;  /* 0x000000060a154981 */ /* 0x000368000c2e1900 */
[----:B------:R1:W5:Y:S04]  /*0380*/  @P3 LDG.E.EL R23, desc[UR6][R6.64] ;  /* 0x0000000606173981 */ /* 0x000368000c2e1900 */
[----:B------:R1:W5:Y:S04]  /*0390*/  @P2 LDG.E.EL R22, desc[UR6][R4.64] ;  /* 0x0000000604162981 */ /* 0x000368000c2e1900 */
[----:B------:R-:W5:Y:S01]  /*03a0*/  @P0 LDG.E.EL R25, desc[UR6][R16.64] ;  /* 0x0000000610190981 */ /* 0x000f62000c2e1900 */
[----:B----4-:R-:W1:Y:S01]  /*03b0*/  S2R R14, SR_TID.X ;  /* 0x00000000000e7919 */ /* 0x010e620000002100 */
[----:B------:R-:W4:Y:S01]  /*03c0*/  S2UR UR5, SR_CgaCtaId ;  /* 0x00000000000579c3 */ /* 0x000f220000008800 */
[----:B------:R-:W-:Y:S01]  /*03d0*/  UMOV UR4, 0x400 ;  /* 0x0000040000047882 */ /* 0x000fe20000000000 */
[----:B-1----:R-:W-:Y:S01]  /*03e0*/  IMAD.SHL.U32 R12, R14, 0x80, RZ ;  /* 0x000000800e0c7824 */ /* 0x002fe200078e00ff */
[----:B------:R-:W-:-:S04]  /*03f0*/  SHF.R.U32.HI R13, RZ, 0x4, R14 ;  /* 0x00000004ff0d7819 */ /* 0x000fc8000001160e */
[----:B0-----:R-:W-:Y:S02]  /*0400*/  SGXT.U32 R11, R13, 0x4 ;  /* 0x000000040d0b781a */ /* 0x001fe40000000000 */
[----:B------:R-:W-:Y:S01]  /*0410*/  LOP3.LUT R12, R12, 0x780, RZ, 0xc0, !PT ;  /* 0x000007800c0c7812 */ /* 0x000fe200078ec0ff */
[----:B----4-:R-:W-:-:S03]  /*0420*/  UPRMT UR4, UR5, 0x654, UR4 ;  /* 0x0000065405047896 */ /* 0x010fc60008000004 */
[----:B------:R-:W-:-:S04]  /*0430*/  LOP3.LUT R7, R12, R11, RZ, 0xfc, !PT ;  /* 0x0000000b0c077212 */ /* 0x000fc800078efcff */
[----:B------:R-:W-:-:S04]  /*0440*/  LEA.HI R7, R12, R7, RZ, 0x1b ;  /* 0x000000070c077211 */ /* 0x000fc800078fd8ff */
[----:B------:R-:W-:Y:S01]  /*0450*/  LEA R12, R7, UR4, 0x2 ;  /* 0x00000004070c7c11 */ /* 0x000fe2000f8e10ff */
[----:B------:R-:W-:Y:S01]  /*0460*/  IMAD.SHL.U32 R10, R14, 0x4, RZ ;  /* 0x000000040e0a7824 */ /* 0x000fe200078e00ff */
[----:B------:R-:W-:-:S04]  /*0470*/  SHF.R.U32.HI R4, RZ, 0x3, R14 ;  /* 0x00000003ff047819 */ /* 0x000fc8000001160e */
[----:B------:R-:W-:Y:S02]  /*0480*/  LOP3.LUT R10, R10, 0x3fc, RZ, 0xc0, !PT ;  /* 0x000003fc0a0a7812 */ /* 0x000fe400078ec0ff */
[----:B------:R-:W-:-:S05]  /*0490*/  LOP3.LUT R5, R4, 0x1c, RZ, 0xc0, !PT ;  /* 0x0000001c04057812 */ /* 0x000fca00078ec0ff */
[----:B------:R-:W-:-:S05]  /*04a0*/  IMAD.IADD R5, R10, 0x1, R5 ;  /* 0x000000010a057824 */ /* 0x000fca00078e0205 */
[----:B------:R-:W-:Y:S01]  /*04b0*/  LEA R5, R5, UR4, 0x2 ;  /* 0x0000000405057c11 */ /* 0x000fe2000f8e10ff */
[----:B------:R-:W-:-:S05]  /*04c0*/  IMAD.SHL.U32 R9, R3, 0x4, RZ ;  /* 0x0000000403097824 */ /* 0x000fca00078e00ff */
[----:B------:R-:W-:Y:S02]  /*04d0*/  LOP3.LUT R2, R2, 0x7c, R9, 0xf8, !PT ;  /* 0x0000007c02027812 */ /* 0x000fe400078ef809 */
[----:B------:R-:W0:Y:S02]  /*04e0*/  LDC.64 R8, c[0x0][0x218] ;  /* 0x00008600ff087b82 */ /* 0x000e240000000a00 */
[----:B------:R-:W-:Y:S02]  /*04f0*/  SHF.R.S32.HI R11, RZ, 0x1f, R2 ;  /* 0x0000001fff0b7819 */ /* 0x000fe40000011402 */
[----:B------:R-:W-:Y:S02]  /*0500*/  SHF.R.U32.HI R3, RZ, 0x5, R3 ;  /* 0x00000005ff037819 */ /* 0x000fe40000011603 */
[----:B------:R-:W-:Y:S02]  /*0510*/  LEA.HI R11, R11, R2, RZ, 0xb ;  /* 0x000000020b0b7211 */ /* 0x000fe400078f58ff */
[----:B------:R-:W-:-:S02]  /*0520*/  SGXT.U32 R3, R3, 0x3 ;  /* 0x000000030303781a */ /* 0x000fc40000000000 */
[----:B------:R-:W-:Y:S02]  /*0530*/  LOP3.LUT R13, R11, 0xfffff800, RZ, 0xc0, !PT ;  /* 0xfffff8000b0d7812 */ /* 0x000fe400078ec0ff */
[----:B------:R-:W-:Y:S02]  /*0540*/  LOP3.LUT R3, R0, R3, RZ, 0xfc, !PT ;  /* 0x0000000300037212 */ /* 0x000fe400078efcff */
[----:B------:R-:W-:Y:S02]  /*0550*/  SHF.R.S32.HI R11, RZ, 0xb, R11 ;  /* 0x0000000bff0b7819 */ /* 0x000fe4000001140b */
[----:B------:R-:W-:Y:S02]  /*0560*/  ISETP.GE.AND P0, PT, R2, 0x400000, PT ;  /* 0x004000000200780c */ /* 0x000fe40003f06270 */
[C---:B------:R-:W-:Y:S02]  /*0570*/  LOP3.LUT R0, R3.reuse, 0x8, RZ, 0xfc, !PT ;  /* 0x0000000803007812 */ /* 0x040fe400078efcff */
[----:B------:R-:W-:-:S02]  /*0580*/  ISETP.LT.AND P1, PT, R3, 0x9, !P0 ;  /* 0x000000090300780c */ /* 0x000fc40004721270 */
[----:B------:R-:W-:Y:S01]  /*0590*/  ISETP.LT.AND P0, PT, R0, 0x9, !P0 ;  /* 0x000000090000780c */ /* 0x000fe20004701270 */
[----:B--2---:R-:W-:Y:S04]  /*05a0*/  STS [R12+0x40], R18 ;  /* 0x000040120c007388 */ /* 0x004fe80000000800 */
[----:B---3--:R-:W-:Y:S04]  /*05b0*/  STS [R12], R24 ;  /* 0x000000180c007388 */ /* 0x008fe80000000800 */
[----:B-----5:R-:W-:Y:S04]  /*05c0*/  STS [R12+0x80], R19 ;  /* 0x000080130c007388 */ /* 0x020fe80000000800 */
[----:B------:R-:W-:Y:S04]  /*05d0*/  STS [R12+0xc0], R20 ;  /* 0x0000c0140c007388 */ /* 0x000fe80000000800 */
[----:B------:R-:W-:Y:S04]  /*05e0*/  STS [R12+0x100], R21 ;  /* 0x000100150c007388 */ /* 0x000fe80000000800 */
[----:B------:R-:W-:Y:S04]  /*05f0*/  STS [R12+0x140], R23 ;  /* 0x000140170c007388 */ /* 0x000fe80000000800 */
[----:B------:R-:W-:Y:S04]  /*0600*/  STS [R12+0x180], R22 ;  /* 0x000180160c007388 */ /* 0x000fe80000000800 */
[----:B------:R1:W-:Y:S01]  /*0610*/  STS [R12+0x1c0], R25 ;  /* 0x0001c0190c007388 */ /* 0x0003e20000000800 */
[----:B------:R-:W-:Y:S06]  /*0620*/  BAR.SYNC.DEFER_BLOCKING 0x0 ;  /* 0x0000000000007b1d */ /* 0x000fec0000010000 */
[----:B------:R-:W2:Y:S01]  /*0630*/  LDS.128 R4, [R5] ;  /* 0x0000000005047984 */ /* 0x000ea20000000c00 */
[----:B-1----:R-:W-:Y:S01]  /*0640*/  IMAD.IADD R12, R2, 0x1, -R13 ;  /* 0x00000001020c7824 */ /* 0x002fe200078e0a0d */
[----:B------:R-:W-:-:S03]  /*0650*/  LOP3.LUT R13, R10, 0x400, RZ, 0xfc, !PT ;  /* 0x000004000a0d7812 */ /* 0x000fc600078efcff */
[----:B------:R-:W-:Y:S01]  /*0660*/  IMAD R11, R11, 0x4800, R12 ;  /* 0x000048000b0b7824 */ /* 0x000fe200078e020c */
[----:B------:R-:W-:-:S03]  /*0670*/  SHF.R.U32.HI R13, RZ, 0x5, R13 ;  /* 0x00000005ff0d7819 */ /* 0x000fc6000001160d */
[----:B------:R-:W-:Y:S01]  /*0680*/  IMAD R3, R3, 0x800, R11 ;  /* 0x0000080003037824 */ /* 0x000fe200078e020b */
[----:B------:R-:W-:-:S03]  /*0690*/  LOP3.LUT R13, R13, 0x3c, RZ, 0xc0, !PT ;  /* 0x0000003c0d0d7812 */ /* 0x000fc600078ec0ff */
[----:B0-----:R-:W-:-:S04]  /*06a0*/  IMAD.WIDE R2, R3, 0x4, R8 ;  /* 0x0000000403027825 */ /* 0x001fc800078e0208 */
[----:B------:R-:W-:-:S05]  /*06b0*/  IMAD.IADD R13, R10, 0x1, R13 ;  /* 0x000000010a0d7824 */ /* 0x000fca00078e020d */
[----:B------:R-:W-:Y:S01]  /*06c0*/  LEA R13, R13, UR4, 0x2 ;  /* 0x000000040d0d7c11 */ /* 0x000fe2000f8e10ff */
[----:B--2---:R0:W-:Y:S02]  /*06d0*/  @P1 STG.E.128 desc[UR6][R2.64], R4 ;  /* 0x0000000402001986 */ /* 0x0041e4000c101d06 */
[----:B0-----:R-:W-:Y:S05]  /*06e0*/  @!P0 EXIT ;  /* 0x000000000000894d */ /* 0x001fea0003800000 */
[----:B------:R-:W0:Y:S01]  /*06f0*/  LDS.128 R12, [R13+0x1000] ;  /* 0x001000000d0c7984 */ /* 0x000e220000000c00 */
[----:B------:R-:W-:-:S04]  /*0700*/  IMAD R11, R0, 0x800, R11 ;  /* 0x00000800000b7824 */ /* 0x000fc800078e020b */
[----:B------:R-:W-:-:S05]  /*0710*/  IMAD.WIDE R8, R11, 0x4, R8 ;  /* 0x000000040b087825 */ /* 0x000fca00078e0208 */
[----:B0-----:R-:W-:Y:S01]  /*0720*/  STG.E.128 desc[UR6][R8.64], R12 ;  /* 0x0000000c08007986 */ /* 0x001fe2000c101d06 */
[----:B------:R-:W-:Y:S05]  /*0730*/  EXIT ;  /* 0x000000000000794d */ /* 0x000fea0003800000 */
.L_x_0:
[----:B------:R-:W-:-:S00]  /*0740*/  BRA `(.L_x_0) ;  /* 0xfffffffc00fc7947 */ /* 0x000fc0000383ffff */
[----:B------:R-:W-:-:S00]  /*0750*/  NOP ;  /* 0x0000000000007918 */ /* 0x000fc00000000000 */
        /* <DEDUP_REMOVED lines=10> */
.L_x_1:


//--------------------- .nv.shared.triton_poi_fused_8 --------------------------
	.section	.nv.shared.triton_poi_fused_8,"aw",@nobits
	.sectionflags	@""
	.align	16
	.zero		1024


//--------------------- .nv.constant0.triton_poi_fused_8 --------------------------
	.section	.nv.constant0.triton_poi_fused_8,"a",@progbits
	.sectionflags	@""
	.align	4
.nv.constant0.triton_poi_fused_8:
	.zero		552
